	.headerflags	@"EF_CUDA_TEXMODE_UNIFIED EF_CUDA_64BIT_ADDRESS EF_CUDA_ACCELERATORS EF_CUDA_SM90 EF_CUDA_VIRTUAL_SM(EF_CUDA_SM90)"
	.elftype	@"ET_EXEC"


//--------------------- .nv.info                  --------------------------
	.section	.nv.info,"",@"SHT_CUDA_INFO"
	.align	4


	//----- nvinfo : EIATTR_REGCOUNT
	.align		4
        /*0000*/ 	.byte	0x04, 0x2f
        /*0002*/ 	.short	(.L_1 - .L_0)
	.align		4
.L_0:
        /*0004*/ 	.word	index@(triton_poi_fused_0)
        /*0008*/ 	.word	0x0000001a


	//----- nvinfo : EIATTR_MIN_STACK_SIZE
	.align		4
.L_1:
        /*000c*/ 	.byte	0x04, 0x12
        /*000e*/ 	.short	(.L_3 - .L_2)
	.align		4
.L_2:
        /*0010*/ 	.word	index@(triton_poi_fused_0)
        /*0014*/ 	.word	0x00000000


	//----- nvinfo : EIATTR_FRAME_SIZE
	.align		4
.L_3:
        /*0018*/ 	.byte	0x04, 0x11
        /*001a*/ 	.short	(.L_5 - .L_4)
	.align		4
.L_4:
        /*001c*/ 	.word	index@(triton_poi_fused_0)
        /*0020*/ 	.word	0x00000000


	//----- nvinfo : EIATTR_MIN_STACK_SIZE
	.align		4
.L_5:
        /*0024*/ 	.byte	0x04, 0x12
        /*0026*/ 	.short	(.L_7 - .L_6)
	.align		4
.L_6:
        /*0028*/ 	.word	index@(triton_poi_fused_0)
        /*002c*/ 	.word	0x00000000
.L_7:


//--------------------- .nv.info.triton_poi_fused_0 --------------------------
	.section	.nv.info.triton_poi_fused_0,"",@"SHT_CUDA_INFO"
	.sectionflags	@""
	.align	4


	//----- nvinfo : EIATTR_CUDA_API_VERSION
	.align		4
        /*0000*/ 	.byte	0x04, 0x37
        /*0002*/ 	.short	(.L_9 - .L_8)
.L_8:
        /*0004*/ 	.word	0x0000007c


	//----- nvinfo : EIATTR_KPARAM_INFO
	.align		4
.L_9:
        /*0008*/ 	.byte	0x04, 0x17
        /*000a*/ 	.short	(.L_11 - .L_10)
.L_10:
        /*000c*/ 	.word	0x00000000
        /*0010*/ 	.short	0x0003
        /*0012*/ 	.short	0x0014
        /*0014*/ 	.byte	0x00, 0xf0, 0x11, 0x00


	//----- nvinfo : EIATTR_KPARAM_INFO
	.align		4
.L_11:
        /*0018*/ 	.byte	0x04, 0x17
        /*001a*/ 	.short	(.L_13 - .L_12)
.L_12:
        /*001c*/ 	.word	0x00000000
        /*0020*/ 	.short	0x0002
        /*0022*/ 	.short	0x0010
        /*0024*/ 	.byte	0x00, 0xf0, 0x11, 0x00


	//----- nvinfo : EIATTR_KPARAM_INFO
	.align		4
.L_13:
        /*0028*/ 	.byte	0x04, 0x17
        /*002a*/ 	.short	(.L_15 - .L_14)
.L_14:
        /*002c*/ 	.word	0x00000000
        /*0030*/ 	.short	0x0001
        /*0032*/ 	.short	0x0008
        /*0034*/ 	.byte	0x00, 0xf4, 0x21, 0x00


	//----- nvinfo : EIATTR_KPARAM_INFO
	.align		4
.L_15:
        /*0038*/ 	.byte	0x04, 0x17
        /*003a*/ 	.short	(.L_17 - .L_16)
.L_16:
        /*003c*/ 	.word	0x00000000
        /*0040*/ 	.short	0x0000
        /*0042*/ 	.short	0x0000
        /*0044*/ 	.byte	0x00, 0xf4, 0x21, 0x00


	//----- nvinfo : EIATTR_SPARSE_MMA_MASK
	.align		4
.L_17:
        /*0048*/ 	.byte	0x03, 0x50
        /*004a*/ 	.short	0x0000


	//----- nvinfo : EIATTR_MAXREG_COUNT
	.align		4
        /*004c*/ 	.byte	0x03, 0x1b
        /*004e*/ 	.short	0x00ff


	//----- nvinfo : EIATTR_EXIT_INSTR_OFFSETS
	.align		4
        /*0050*/ 	.byte	0x04, 0x1c
        /*0052*/ 	.short	(.L_19 - .L_18)


	//   ....[0]....
.L_18:
        /*0054*/ 	.word	0x000004b0


	//   ....[1]....
        /*0058*/ 	.word	0x00000510


	//----- nvinfo : EIATTR_REQNTID
	.align		4
.L_19:
        /*005c*/ 	.byte	0x04, 0x10
        /*005e*/ 	.short	(.L_21 - .L_20)
.L_20:
        /*0060*/ 	.word	0x00000080
        /*0064*/ 	.word	0x00000001
        /*0068*/ 	.word	0x00000001


	//----- nvinfo : EIATTR_CBANK_PARAM_SIZE
	.align		4
.L_21:
        /*006c*/ 	.byte	0x03, 0x19
        /*006e*/ 	.short	0x0018


	//----- nvinfo : EIATTR_PARAM_CBANK
	.align		4
        /*0070*/ 	.byte	0x04, 0x0a
        /*0072*/ 	.short	(.L_23 - .L_22)
	.align		4
.L_22:
        /*0074*/ 	.word	index@(.nv.constant0.triton_poi_fused_0)
        /*0078*/ 	.short	0x0210
        /*007a*/ 	.short	0x0018


	//----- nvinfo : EIATTR_SW_WAR
	.align		4
.L_23:
        /*007c*/ 	.byte	0x04, 0x36
        /*007e*/ 	.short	(.L_25 - .L_24)
.L_24:
        /*0080*/ 	.word	0x00000008
.L_25:


//--------------------- .nv.callgraph             --------------------------
	.section	.nv.callgraph,"",@"SHT_CUDA_CALLGRAPH"
	.align	4
	.sectionentsize	8
	.align		4
        /*0000*/ 	.word	0x00000000
	.align		4
        /*0004*/ 	.word	0xffffffff
	.align		4
        /*0008*/ 	.word	0x00000000
	.align		4
        /*000c*/ 	.word	0xfffffffe
	.align		4
        /*0010*/ 	.word	0x00000000
	.align		4
        /*0014*/ 	.word	0xfffffffd
	.align		4
        /*0018*/ 	.word	0x00000000
	.align		4
        /*001c*/ 	.word	0xfffffffc


//--------------------- .text.triton_poi_fused_0  --------------------------
	.section	.text.triton_poi_fused_0,"ax",@progbits
	.sectionflags	@"SHF_BARRIERS=1"
	.align	128
        .global         triton_poi_fused_0
        .type           triton_poi_fused_0,@function
        .size           triton_poi_fused_0,(.L_x_1 - triton_poi_fused_0)
        .other          triton_poi_fused_0,@"STO_CUDA_ENTRY STV_DEFAULT"
triton_poi_fused_0:
.text.triton_poi_fused_0:
[----:B------:R-:W0:Y:S02]  /*0000*/  LDC R1, c[0x0][0x28] ;  /* 0x00000a00ff017b82 */ /* 0x000e240000000800 */
[----:B------:R-:W1:Y:S01]  /*0010*/  S2R R18, SR_TID.X ;  /* 0x0000000000127919 */ /* 0x000e620000002100 */
[----:B------:R-:W2:Y:S01]  /*0020*/  LDC.64 R4, c[0x0][0x210] ;  /* 0x00008400ff047b82 */ /* 0x000ea20000000a00 */
[----:B------:R-:W-:Y:S02]  /*0030*/  CS2R R8, SRZ ;  /* 0x0000000000087805 */ /* 0x000fe4000001ff00 */
[----:B------:R-:W-:Y:S01]  /*0040*/  CS2R R10, SRZ ;  /* 0x00000000000a7805 */ /* 0x000fe2000001ff00 */
[----:B------:R-:W3:Y:S01]  /*0050*/  S2R R17, SR_CTAID.Y ;  /* 0x0000000000117919 */ /* 0x000ee20000002600 */
[----:B------:R-:W-:Y:S01]  /*0060*/  ULDC.64 UR6, c[0x0][0x208] ;  /* 0x0000820000067ab9 */ /* 0x000fe20000000a00 */
[----:B------:R-:W4:Y:S01]  /*0070*/  S2R R3, SR_CTAID.X ;  /* 0x0000000000037919 */ /* 0x000f220000002500 */
[----:B-1----:R-:W-:Y:S01]  /*0080*/  SHF.R.U32.HI R0, RZ, 0x3, R18 ;  /* 0x00000003ff007819 */ /* 0x002fe20000011612 */
[----:B------:R-:W-:Y:S02]  /*0090*/  IMAD.SHL.U32 R2, R18, 0x4, RZ ;  /* 0x0000000412027824 */ /* 0x000fe400078e00ff */
[----:B---3--:R-:W-:Y:S01]  /*00a0*/  IMAD.SHL.U32 R17, R17, 0x20, RZ ;  /* 0x0000002011117824 */ /* 0x008fe200078e00ff */
[----:B------:R-:W-:Y:S01]  /*00b0*/  SGXT.U32 R0, R0, 0x4 ;  /* 0x000000040000781a */ /* 0x000fe20000000000 */
[----:B----4-:R-:W-:-:S03]  /*00c0*/  IMAD.SHL.U32 R3, R3, 0x20, RZ ;  /* 0x0000002003037824 */ /* 0x010fc600078e00ff */
[----:B------:R-:W-:Y:S02]  /*00d0*/  LOP3.LUT R6, R17, R0, RZ, 0xfc, !PT ;  /* 0x0000000011067212 */ /* 0x000fe400078efcff */
[----:B------:R-:W-:Y:S02]  /*00e0*/  LOP3.LUT R7, R17, 0x10, R0, 0xfe, !PT ;  /* 0x0000001011077812 */ /* 0x000fe400078efe00 */
[----:B------:R-:W-:Y:S02]  /*00f0*/  LOP3.LUT R12, R3, 0x1c, R2, 0xf8, !PT ;  /* 0x0000001c030c7812 */ /* 0x000fe400078ef802 */
[C---:B------:R-:W-:Y:S02]  /*0100*/  ISETP.GE.AND P0, PT, R6.reuse, 0x600, PT ;  /* 0x000006000600780c */ /* 0x040fe40003f06270 */
[C---:B------:R-:W-:Y:S01]  /*0110*/  ISETP.GE.AND P1, PT, R7.reuse, 0x600, PT ;  /* 0x000006000700780c */ /* 0x040fe20003f26270 */
[--C-:B------:R-:W-:Y:S02]  /*0120*/  IMAD R13, R6, 0x1000, R12.reuse ;  /* 0x00001000060d7824 */ /* 0x100fe400078e020c */
[----:B------:R-:W-:-:S02]  /*0130*/  IMAD R15, R7, 0x1000, R12 ;  /* 0x00001000070f7824 */ /* 0x000fc400078e020c */
[----:B--2---:R-:W-:Y:S01]  /*0140*/  IMAD.WIDE R12, R13, 0x4, R4 ;  /* 0x000000040d0c7825 */ /* 0x004fe200078e0204 */
[----:B------:R-:W-:-:S03]  /*0150*/  CS2R R6, SRZ ;  /* 0x0000000000067805 */ /* 0x000fc6000001ff00 */
[----:B------:R-:W-:Y:S01]  /*0160*/  IMAD.WIDE R14, R15, 0x4, R4 ;  /* 0x000000040f0e7825 */ /* 0x000fe200078e0204 */
[----:B------:R-:W-:Y:S01]  /*0170*/  CS2R R4, SRZ ;  /* 0x0000000000047805 */ /* 0x000fe2000001ff00 */
[----:B------:R1:W2:Y:S05]  /*0180*/  @!P0 LDG.E.EL.128 R8, desc[UR6][R12.64] ;  /* 0x000000060c088981 */ /* 0x0002aa000c2e1d00 */
[----:B------:R3:W4:Y:S01]  /*0190*/  @!P1 LDG.E.EL.128 R4, desc[UR6][R14.64] ;  /* 0x000000060e049981 */ /* 0x000722000c2e1d00 */
[----:B------:R-:W5:Y:S01]  /*01a0*/  S2UR UR5, SR_CgaCtaId ;  /* 0x00000000000579c3 */ /* 0x000f620000008800 */
[C---:B------:R-:W-:Y:S01]  /*01b0*/  IMAD.SHL.U32 R16, R18.reuse, 0x80, RZ ;  /* 0x0000008012107824 */ /* 0x040fe200078e00ff */
[----:B------:R-:W-:Y:S01]  /*01c0*/  UMOV UR4, 0x400 ;  /* 0x0000040000047882 */ /* 0x000fe20000000000 */
[----:B------:R-:W-:-:S03]  /*01d0*/  IMAD.SHL.U32 R18, R18, 0x2, RZ ;  /* 0x0000000212127824 */ /* 0x000fc600078e00ff */
[----:B------:R-:W-:Y:S02]  /*01e0*/  LOP3.LUT R19, R16, 0x380, RZ, 0xc0, !PT ;  /* 0x0000038010137812 */ /* 0x000fe400078ec0ff */
[----:B------:R-:W-:Y:S02]  /*01f0*/  LOP3.LUT R22, R18, 0xf0, RZ, 0xc0, !PT ;  /* 0x000000f012167812 */ /* 0x000fe400078ec0ff */
[C---:B-1----:R-:W-:Y:S02]  /*0200*/  LOP3.LUT R13, R19.reuse, 0x20, RZ, 0xfc, !PT ;  /* 0x00000020130d7812 */ /* 0x042fe400078efcff */
[C---:B------:R-:W-:Y:S02]  /*0210*/  LOP3.LUT R16, R19.reuse, 0x40, RZ, 0xfc, !PT ;  /* 0x0000004013107812 */ /* 0x040fe400078efcff */
[C---:B------:R-:W-:Y:S02]  /*0220*/  LOP3.LUT R12, R19.reuse, R0, RZ, 0xfc, !PT ;  /* 0x00000000130c7212 */ /* 0x040fe400078efcff */
[----:B---3--:R-:W-:Y:S01]  /*0230*/  LOP3.LUT R14, R19, 0x60, RZ, 0xfc, !PT ;  /* 0x00000060130e7812 */ /* 0x008fe200078efcff */
[----:B-----5:R-:W-:-:S06]  /*0240*/  UPRMT UR4, UR5, 0x654, UR4 ;  /* 0x0000065405047896 */ /* 0x020fcc0008000004 */
[----:B------:R-:W-:Y:S02]  /*0250*/  LEA.HI R19, R19, UR4, RZ, 0x1f ;  /* 0x0000000413137c11 */ /* 0x000fe4000f8ff8ff */
[----:B------:R-:W-:Y:S02]  /*0260*/  LEA.HI R13, R13, UR4, RZ, 0x1f ;  /* 0x000000040d0d7c11 */ /* 0x000fe4000f8ff8ff */
[----:B------:R-:W-:Y:S01]  /*0270*/  LEA.HI R15, R16, UR4, RZ, 0x1f ;  /* 0x00000004100f7c11 */ /* 0x000fe2000f8ff8ff */
[----:B------:R-:W-:Y:S01]  /*0280*/  IMAD R19, R12, 0x4, R19 ;  /* 0x000000040c137824 */ /* 0x000fe200078e0213 */
[----:B------:R-:W-:Y:S01]  /*0290*/  LEA.HI R23, R14, UR4, RZ, 0x1f ;  /* 0x000000040e177c11 */ /* 0x000fe2000f8ff8ff */
[----:B------:R-:W-:Y:S01]  /*02a0*/  IMAD R18, R12, 0x4, R13 ;  /* 0x000000040c127824 */ /* 0x000fe200078e020d */
[----:B------:R-:W-:Y:S01]  /*02b0*/  LOP3.LUT R16, R2, 0x1fc, RZ, 0xc0, !PT ;  /* 0x000001fc02107812 */ /* 0x000fe200078ec0ff */
[C---:B------:R-:W-:Y:S01]  /*02c0*/  IMAD R21, R12.reuse, 0x4, R15 ;  /* 0x000000040c157824 */ /* 0x040fe200078e020f */
[----:B------:R-:W-:Y:S01]  /*02d0*/  LOP3.LUT R2, R17, 0x1c, R2, 0xf8, !PT ;  /* 0x0000001c11027812 */ /* 0x000fe200078ef802 */
[----:B------:R-:W-:-:S02]  /*02e0*/  IMAD R20, R12, 0x4, R23 ;  /* 0x000000040c147824 */ /* 0x000fc400078e0217 */
[----:B------:R-:W-:Y:S01]  /*02f0*/  VIADD R13, R22, UR4 ;  /* 0x00000004160d7c36 */ /* 0x000fe20008000000 */
[C---:B------:R-:W-:Y:S01]  /*0300*/  ISETP.GE.AND P0, PT, R2.reuse, 0x600, PT ;  /* 0x000006000200780c */ /* 0x040fe20003f06270 */
[----:B------:R-:W-:-:S04]  /*0310*/  IMAD.HI R17, R2, 0x2aaaaaab, RZ ;  /* 0x2aaaaaab02117827 */ /* 0x000fc800078e02ff */
[----:B------:R-:W-:Y:S01]  /*0320*/  IMAD R13, R16, 0x4, R13 ;  /* 0x00000004100d7824 */ /* 0x000fe200078e020d */
[----:B--2---:R-:W-:Y:S04]  /*0330*/  STS [R19], R8 ;  /* 0x0000000813007388 */ /* 0x004fe80000000800 */
[----:B------:R1:W-:Y:S04]  /*0340*/  STS [R18+0x80], R9 ;  /* 0x0000800912007388 */ /* 0x0003e80000000800 */
[----:B------:R2:W-:Y:S04]  /*0350*/  STS [R21+0x100], R10 ;  /* 0x0001000a15007388 */ /* 0x0005e80000000800 */
[----:B------:R-:W-:Y:S01]  /*0360*/  STS [R20+0x180], R11 ;  /* 0x0001800b14007388 */ /* 0x000fe20000000800 */
[----:B-1----:R-:W1:Y:S03]  /*0370*/  LDC.64 R8, c[0x0][0x218] ;  /* 0x00008600ff087b82 */ /* 0x002e660000000a00 */
[----:B----4-:R3:W-:Y:S01]  /*0380*/  STS [R19+0x40], R4 ;  /* 0x0000400413007388 */ /* 0x0107e20000000800 */
[----:B--2---:R-:W-:-:S03]  /*0390*/  SHF.R.U32.HI R10, RZ, 0x1f, R17 ;  /* 0x0000001fff0a7819 */ /* 0x004fc60000011611 */
[----:B------:R2:W-:Y:S01]  /*03a0*/  STS [R18+0xc0], R5 ;  /* 0x0000c00512007388 */ /* 0x0005e20000000800 */
[----:B------:R-:W-:-:S03]  /*03b0*/  LEA.HI.SX32 R17, R17, R10, 0x1a ;  /* 0x0000000a11117211 */ /* 0x000fc600078fd2ff */
[----:B------:R-:W-:Y:S01]  /*03c0*/  STS [R21+0x140], R6 ;  /* 0x0001400615007388 */ /* 0x000fe20000000800 */
[----:B------:R-:W-:Y:S01]  /*03d0*/  LOP3.LUT R10, R16, 0x200, RZ, 0xfc, !PT ;  /* 0x00000200100a7812 */ /* 0x000fe200078efcff */
[----:B---3--:R-:W-:Y:S02]  /*03e0*/  IMAD R4, R17, -0x180, R2 ;  /* 0xfffffe8011047824 */ /* 0x008fe400078e0202 */
[----:B------:R3:W-:Y:S01]  /*03f0*/  STS [R20+0x1c0], R7 ;  /* 0x0001c00714007388 */ /* 0x0007e20000000800 */
[----:B------:R-:W-:Y:S01]  /*0400*/  LOP3.LUT R2, R3, R0, RZ, 0xfc, !PT ;  /* 0x0000000003027212 */ /* 0x000fe200078efcff */
[----:B------:R-:W-:Y:S01]  /*0410*/  IMAD R17, R17, 0x180000, R4 ;  /* 0x0018000011117824 */ /* 0x000fe200078e0204 */
[----:B------:R-:W-:Y:S01]  /*0420*/  BAR.SYNC.DEFER_BLOCKING 0x0 ;  /* 0x0000000000007b1d */ /* 0x000fe20000010000 */
[----:B------:R-:W-:Y:S02]  /*0430*/  SHF.R.U32.HI R10, RZ, 0x1, R10 ;  /* 0x00000001ff0a7819 */ /* 0x000fe4000001160a */
[----:B--2---:R-:W-:-:S02]  /*0440*/  IMAD R5, R2, 0x180, R17 ;  /* 0x0000018002057824 */ /* 0x004fc400078e0211 */
[----:B------:R-:W-:Y:S02]  /*0450*/  LOP3.LUT R10, R10, 0x1f0, RZ, 0xc0, !PT ;  /* 0x000001f00a0a7812 */ /* 0x000fe400078ec0ff */
[----:B-1----:R-:W-:-:S04]  /*0460*/  IMAD.WIDE R4, R5, 0x4, R8 ;  /* 0x0000000405047825 */ /* 0x002fc800078e0208 */
[----:B---3--:R-:W-:-:S04]  /*0470*/  VIADD R7, R10, UR4 ;  /* 0x000000040a077c36 */ /* 0x008fc80008000000 */
[----:B------:R-:W-:Y:S01]  /*0480*/  IMAD R7, R16, 0x4, R7 ;  /* 0x0000000410077824 */ /* 0x000fe200078e0207 */
[----:B------:R-:W1:Y:S04]  /*0490*/  LDS.128 R12, [R13] ;  /* 0x000000000d0c7984 */ /* 0x000e680000000c00 */
[----:B-1----:R1:W-:Y:S01]  /*04a0*/  @!P0 STG.E.128 desc[UR6][R4.64], R12 ;  /* 0x0000000c04008986 */ /* 0x0023e2000c101d06 */
[----:B------:R-:W-:Y:S05]  /*04b0*/  @P0 EXIT ;  /* 0x000000000000094d */ /* 0x000fea0003800000 */
[----:B-1----:R-:W0:Y:S01]  /*04c0*/  LDS.128 R4, [R7+0x800] ;  /* 0x0008000007047984 */ /* 0x002e220000000c00 */
[----:B------:R-:W-:-:S05]  /*04d0*/  LOP3.LUT R0, R3, 0x10, R0, 0xfe, !PT ;  /* 0x0000001003007812 */ /* 0x000fca00078efe00 */
[----:B------:R-:W-:-:S04]  /*04e0*/  IMAD R17, R0, 0x180, R17 ;  /* 0x0000018000117824 */ /* 0x000fc800078e0211 */
[----:B------:R-:W-:-:S05]  /*04f0*/  IMAD.WIDE R8, R17, 0x4, R8 ;  /* 0x0000000411087825 */ /* 0x000fca00078e0208 */
[----:B0-----:R-:W-:Y:S01]  /*0500*/  STG.E.128 desc[UR6][R8.64], R4 ;  /* 0x0000000408007986 */ /* 0x001fe2000c101d06 */
[----:B------:R-:W-:Y:S05]  /*0510*/  EXIT ;  /* 0x000000000000794d */ /* 0x000fea0003800000 */
.L_x_0:
[----:B------:R-:W-:-:S00]  /*0520*/  BRA `(.L_x_0) ;  /* 0xfffffffc00fc7947 */ /* 0x000fc0000383ffff */
[----:B------:R-:W-:-:S00]  /*0530*/  NOP ;  /* 0x0000000000007918 */ /* 0x000fc00000000000 */
        /* <DEDUP_REMOVED lines=12> */
.L_x_1:


//--------------------- .nv.shared.triton_poi_fused_0 --------------------------
	.section	.nv.shared.triton_poi_fused_0,"aw",@nobits
	.sectionflags	@""
	.align	16
	.zero		1024


//--------------------- .nv.constant0.triton_poi_fused_0 --------------------------
	.section	.nv.constant0.triton_poi_fused_0,"a",@progbits
	.sectionflags	@""
	.align	4
.nv.constant0.triton_poi_fused_0:
	.zero		552
